//
// Generated by NVIDIA NVVM Compiler
//
// Compiler Build ID: CL-36424714
// Cuda compilation tools, release 13.0, V13.0.88
// Based on NVVM 20.0.0
//

.version 9.0
.target sm_100
.address_size 64

	// .globl	_Z13selectionSortPiS_i

.visible .entry _Z13selectionSortPiS_i(
	.param .u64 .ptr .align 1 _Z13selectionSortPiS_i_param_0,
	.param .u64 .ptr .align 1 _Z13selectionSortPiS_i_param_1,
	.param .u32 _Z13selectionSortPiS_i_param_2
)
{
	.reg .pred 	%p<86>;
	.reg .b32 	%r<103>;
	.reg .b64 	%rd<25>;

	ld.param.u64 	%rd8, [_Z13selectionSortPiS_i_param_0];
	ld.param.u64 	%rd7, [_Z13selectionSortPiS_i_param_1];
	ld.param.u32 	%r27, [_Z13selectionSortPiS_i_param_2];
	cvta.to.global.u64 	%rd1, %rd8;
	mov.u32 	%r28, %ctaid.x;
	mov.u32 	%r29, %ntid.x;
	mov.u32 	%r30, %tid.x;
	mad.lo.s32 	%r1, %r28, %r29, %r30;
	setp.ge.s32 	%p1, %r1, %r27;
	@%p1 bra 	$L__BB0_16;
	setp.gt.s32 	%p2, %r27, 0;
	@%p2 bra 	$L__BB0_3;
	mul.wide.s32 	%rd10, %r1, 4;
	add.s64 	%rd11, %rd1, %rd10;
	ld.global.u32 	%r102, [%rd11];
	mov.b64 	%rd24, 0;
	bra.uni 	$L__BB0_15;
$L__BB0_3:
	mul.wide.s32 	%rd12, %r1, 4;
	add.s64 	%rd13, %rd1, %rd12;
	ld.global.u32 	%r102, [%rd13];
	and.b32  	%r4, %r27, 7;
	setp.lt.u32 	%p3, %r27, 8;
	mov.b32 	%r96, 0;
	mov.u32 	%r101, %r96;
	@%p3 bra 	$L__BB0_6;
	and.b32  	%r96, %r27, 2147483640;
	add.s64 	%rd23, %rd1, 16;
	mov.b32 	%r90, 0;
	mov.u32 	%r101, %r90;
$L__BB0_5:
	.pragma "nounroll";
	ld.global.u32 	%r34, [%rd23+-16];
	setp.lt.s32 	%p4, %r34, %r102;
	setp.eq.s32 	%p5, %r34, %r102;
	setp.lt.s32 	%p6, %r90, %r1;
	and.pred  	%p7, %p6, %p5;
	or.pred  	%p8, %p4, %p7;
	selp.u32 	%r35, 1, 0, %p8;
	add.s32 	%r36, %r101, %r35;
	ld.global.u32 	%r37, [%rd23+-12];
	setp.lt.s32 	%p9, %r37, %r102;
	setp.eq.s32 	%p10, %r37, %r102;
	add.s32 	%r38, %r90, 1;
	setp.lt.s32 	%p11, %r38, %r1;
	and.pred  	%p12, %p11, %p10;
	or.pred  	%p13, %p9, %p12;
	selp.u32 	%r39, 1, 0, %p13;
	add.s32 	%r40, %r36, %r39;
	ld.global.u32 	%r41, [%rd23+-8];
	setp.lt.s32 	%p14, %r41, %r102;
	setp.eq.s32 	%p15, %r41, %r102;
	add.s32 	%r42, %r90, 2;
	setp.lt.s32 	%p16, %r42, %r1;
	and.pred  	%p17, %p16, %p15;
	or.pred  	%p18, %p14, %p17;
	selp.u32 	%r43, 1, 0, %p18;
	add.s32 	%r44, %r40, %r43;
	ld.global.u32 	%r45, [%rd23+-4];
	setp.lt.s32 	%p19, %r45, %r102;
	setp.eq.s32 	%p20, %r45, %r102;
	add.s32 	%r46, %r90, 3;
	setp.lt.s32 	%p21, %r46, %r1;
	and.pred  	%p22, %p21, %p20;
	or.pred  	%p23, %p19, %p22;
	selp.u32 	%r47, 1, 0, %p23;
	add.s32 	%r48, %r44, %r47;
	ld.global.u32 	%r49, [%rd23];
	setp.lt.s32 	%p24, %r49, %r102;
	setp.eq.s32 	%p25, %r49, %r102;
	add.s32 	%r50, %r90, 4;
	setp.lt.s32 	%p26, %r50, %r1;
	and.pred  	%p27, %p26, %p25;
	or.pred  	%p28, %p24, %p27;
	selp.u32 	%r51, 1, 0, %p28;
	add.s32 	%r52, %r48, %r51;
	ld.global.u32 	%r53, [%rd23+4];
	setp.lt.s32 	%p29, %r53, %r102;
	setp.eq.s32 	%p30, %r53, %r102;
	add.s32 	%r54, %r90, 5;
	setp.lt.s32 	%p31, %r54, %r1;
	and.pred  	%p32, %p31, %p30;
	or.pred  	%p33, %p29, %p32;
	selp.u32 	%r55, 1, 0, %p33;
	add.s32 	%r56, %r52, %r55;
	ld.global.u32 	%r57, [%rd23+8];
	setp.lt.s32 	%p34, %r57, %r102;
	setp.eq.s32 	%p35, %r57, %r102;
	add.s32 	%r58, %r90, 6;
	setp.lt.s32 	%p36, %r58, %r1;
	and.pred  	%p37, %p36, %p35;
	or.pred  	%p38, %p34, %p37;
	selp.u32 	%r59, 1, 0, %p38;
	add.s32 	%r60, %r56, %r59;
	ld.global.u32 	%r61, [%rd23+12];
	setp.lt.s32 	%p39, %r61, %r102;
	setp.eq.s32 	%p40, %r61, %r102;
	add.s32 	%r62, %r90, 7;
	setp.lt.s32 	%p41, %r62, %r1;
	and.pred  	%p42, %p41, %p40;
	or.pred  	%p43, %p39, %p42;
	selp.u32 	%r63, 1, 0, %p43;
	add.s32 	%r101, %r60, %r63;
	add.s64 	%rd23, %rd23, 32;
	add.s32 	%r90, %r90, 8;
	setp.ne.s32 	%p44, %r90, %r96;
	@%p44 bra 	$L__BB0_5;
$L__BB0_6:
	setp.eq.s32 	%p45, %r4, 0;
	@%p45 bra 	$L__BB0_14;
	and.b32  	%r13, %r27, 3;
	setp.lt.u32 	%p46, %r4, 4;
	@%p46 bra 	$L__BB0_9;
	mul.wide.u32 	%rd14, %r96, 4;
	add.s64 	%rd15, %rd1, %rd14;
	ld.global.u32 	%r65, [%rd15];
	setp.lt.s32 	%p47, %r65, %r102;
	setp.eq.s32 	%p48, %r65, %r102;
	setp.lt.s32 	%p49, %r96, %r1;
	and.pred  	%p50, %p49, %p48;
	or.pred  	%p51, %p47, %p50;
	selp.u32 	%r66, 1, 0, %p51;
	add.s32 	%r67, %r101, %r66;
	add.s32 	%r68, %r96, 1;
	ld.global.u32 	%r69, [%rd15+4];
	setp.lt.s32 	%p52, %r69, %r102;
	setp.eq.s32 	%p53, %r69, %r102;
	setp.lt.s32 	%p54, %r68, %r1;
	and.pred  	%p55, %p54, %p53;
	or.pred  	%p56, %p52, %p55;
	selp.u32 	%r70, 1, 0, %p56;
	add.s32 	%r71, %r67, %r70;
	add.s32 	%r72, %r96, 2;
	ld.global.u32 	%r73, [%rd15+8];
	setp.lt.s32 	%p57, %r73, %r102;
	setp.eq.s32 	%p58, %r73, %r102;
	setp.lt.s32 	%p59, %r72, %r1;
	and.pred  	%p60, %p59, %p58;
	or.pred  	%p61, %p57, %p60;
	selp.u32 	%r74, 1, 0, %p61;
	add.s32 	%r75, %r71, %r74;
	add.s32 	%r76, %r96, 3;
	ld.global.u32 	%r77, [%rd15+12];
	setp.lt.s32 	%p62, %r77, %r102;
	setp.eq.s32 	%p63, %r77, %r102;
	setp.lt.s32 	%p64, %r76, %r1;
	and.pred  	%p65, %p64, %p63;
	or.pred  	%p66, %p62, %p65;
	selp.u32 	%r78, 1, 0, %p66;
	add.s32 	%r101, %r75, %r78;
	add.s32 	%r96, %r96, 4;
$L__BB0_9:
	setp.eq.s32 	%p67, %r13, 0;
	@%p67 bra 	$L__BB0_14;
	setp.eq.s32 	%p68, %r13, 1;
	@%p68 bra 	$L__BB0_12;
	mul.wide.u32 	%rd16, %r96, 4;
	add.s64 	%rd17, %rd1, %rd16;
	ld.global.u32 	%r80, [%rd17];
	setp.lt.s32 	%p69, %r80, %r102;
	setp.eq.s32 	%p70, %r80, %r102;
	setp.lt.s32 	%p71, %r96, %r1;
	and.pred  	%p72, %p71, %p70;
	or.pred  	%p73, %p69, %p72;
	selp.u32 	%r81, 1, 0, %p73;
	add.s32 	%r82, %r101, %r81;
	add.s32 	%r83, %r96, 1;
	ld.global.u32 	%r84, [%rd17+4];
	setp.lt.s32 	%p74, %r84, %r102;
	setp.eq.s32 	%p75, %r84, %r102;
	setp.lt.s32 	%p76, %r83, %r1;
	and.pred  	%p77, %p76, %p75;
	or.pred  	%p78, %p74, %p77;
	selp.u32 	%r85, 1, 0, %p78;
	add.s32 	%r101, %r82, %r85;
	add.s32 	%r96, %r96, 2;
$L__BB0_12:
	and.b32  	%r86, %r27, 1;
	setp.eq.b32 	%p79, %r86, 1;
	not.pred 	%p80, %p79;
	@%p80 bra 	$L__BB0_14;
	mul.wide.u32 	%rd18, %r96, 4;
	add.s64 	%rd19, %rd1, %rd18;
	ld.global.u32 	%r87, [%rd19];
	setp.lt.s32 	%p81, %r87, %r102;
	setp.eq.s32 	%p82, %r87, %r102;
	setp.lt.s32 	%p83, %r96, %r1;
	and.pred  	%p84, %p83, %p82;
	or.pred  	%p85, %p81, %p84;
	selp.u32 	%r89, 1, 0, %p85;
	add.s32 	%r101, %r101, %r89;
$L__BB0_14:
	cvt.u64.u32 	%rd24, %r101;
$L__BB0_15:
	cvta.to.global.u64 	%rd20, %rd7;
	shl.b64 	%rd21, %rd24, 2;
	add.s64 	%rd22, %rd20, %rd21;
	st.global.u32 	[%rd22], %r102;
$L__BB0_16:
	ret;

}


// ===== COMPILED SASS (sm_100) =====

	.target	sm_100

	.elftype	@"ET_EXEC"


//--------------------- .note.nv.tkinfo           --------------------------
	.section	.note.nv.tkinfo,"",@"SHT_NOTE"
	.sectionflags	@"SHF_NOTE_NV_TKINFO"
	.tkinfo
        /*0018*/ 	.word	0x00000002
        /*0030*/ 	.string	""
        /*0030*/ 	.string	"ptxas"
        /*0030*/ 	.string	"Cuda compilation tools, release 13.0, V13.0.88"
        /*0030*/ 	.string	"Build cuda_13.0.r13.0/compiler.36424714_0"
        /*0030*/ 	.string	"-arch sm_100 -m 64 "



//--------------------- .note.nv.cuinfo           --------------------------
	.section	.note.nv.cuinfo,"",@"SHT_NOTE"
	.sectionflags	@"SHF_NOTE_NV_CUINFO"
        /*0018*/ 	.short	0x0002
        /*001a*/ 	.short	0x0064
        /*001c*/ 	.short	0x0082
	.zero		2


//--------------------- .nv.info                  --------------------------
	.section	.nv.info,"",@"SHT_CUDA_INFO"
	.align	4


	//----- nvinfo : EIATTR_REGCOUNT
	.align		4
        /*0000*/ 	.byte	0x04, 0x2f
        /*0002*/ 	.short	(.L_1 - .L_0)
	.align		4
.L_0:
        /*0004*/ 	.word	index@(_Z13selectionSortPiS_i)
        /*0008*/ 	.word	0x0000001c


	//----- nvinfo : EIATTR_FRAME_SIZE
	.align		4
.L_1:
        /*000c*/ 	.byte	0x04, 0x11
        /*000e*/ 	.short	(.L_3 - .L_2)
	.align		4
.L_2:
        /*0010*/ 	.word	index@(_Z13selectionSortPiS_i)
        /*0014*/ 	.word	0x00000000


	//----- nvinfo : EIATTR_MIN_STACK_SIZE
	.align		4
.L_3:
        /*0018*/ 	.byte	0x04, 0x12
        /*001a*/ 	.short	(.L_5 - .L_4)
	.align		4
.L_4:
        /*001c*/ 	.word	index@(_Z13selectionSortPiS_i)
        /*0020*/ 	.word	0x00000000
.L_5:


//--------------------- .nv.compat                --------------------------
	.section	.nv.compat,"",@"SHT_CUDA_COMPAT_INFO"
	.align	4
        /*0000*/ 	.byte	0x02, 0x09, 0x00, 0x00, 0x02, 0x02, 0x01, 0x00, 0x02, 0x05, 0x05, 0x00, 0x03, 0x07, 0x01, 0x01
        /*0010*/ 	.byte	0x02, 0x03, 0x00, 0x00, 0x02, 0x06, 0x01, 0x00, 0x04, 0x0b, 0x08, 0x00, 0x09, 0x00, 0x00, 0x00
        /*0020*/ 	.byte	0x00, 0x00, 0x00, 0x00


//--------------------- .nv.info._Z13selectionSortPiS_i --------------------------
	.section	.nv.info._Z13selectionSortPiS_i,"",@"SHT_CUDA_INFO"
	.sectionflags	@""
	.align	4


	//----- nvinfo : EIATTR_CUDA_API_VERSION
	.align		4
        /*0000*/ 	.byte	0x04, 0x37
        /*0002*/ 	.short	(.L_7 - .L_6)
.L_6:
        /*0004*/ 	.word	0x00000082


	//----- nvinfo : EIATTR_KPARAM_INFO
	.align		4
.L_7:
        /*0008*/ 	.byte	0x04, 0x17
        /*000a*/ 	.short	(.L_9 - .L_8)
.L_8:
        /*000c*/ 	.word	0x00000000
        /*0010*/ 	.short	0x0002
        /*0012*/ 	.short	0x0010
        /*0014*/ 	.byte	0x00, 0xf0, 0x11, 0x00


	//----- nvinfo : EIATTR_KPARAM_INFO
	.align		4
.L_9:
        /*0018*/ 	.byte	0x04, 0x17
        /*001a*/ 	.short	(.L_11 - .L_10)
.L_10:
        /*001c*/ 	.word	0x00000000
        /*0020*/ 	.short	0x0001
        /*0022*/ 	.short	0x0008
        /*0024*/ 	.byte	0x00, 0xf5, 0x21, 0x00


	//----- nvinfo : EIATTR_KPARAM_INFO
	.align		4
.L_11:
        /*0028*/ 	.byte	0x04, 0x17
        /*002a*/ 	.short	(.L_13 - .L_12)
.L_12:
        /*002c*/ 	.word	0x00000000
        /*0030*/ 	.short	0x0000
        /*0032*/ 	.short	0x0000
        /*0034*/ 	.byte	0x00, 0xf5, 0x21, 0x00


	//----- nvinfo : EIATTR_SPARSE_MMA_MASK
	.align		4
.L_13:
        /*0038*/ 	.byte	0x03, 0x50
        /*003a*/ 	.short	0x0000


	//----- nvinfo : EIATTR_MAXREG_COUNT
	.align		4
        /*003c*/ 	.byte	0x03, 0x1b
        /*003e*/ 	.short	0x00ff


	//----- nvinfo : EIATTR_MERCURY_ISA_VERSION
	.align		4
        /*0040*/ 	.byte	0x03, 0x5f
        /*0042*/ 	.short	0x0101


	//----- nvinfo : EIATTR_VRC_CTA_INIT_COUNT
	.align		4
        /*0044*/ 	.byte	0x02, 0x4a
	.zero		1
	.zero		1


	//----- nvinfo : EIATTR_EXIT_INSTR_OFFSETS
	.align		4
        /*0048*/ 	.byte	0x04, 0x1c
        /*004a*/ 	.short	(.L_15 - .L_14)


	//   ....[0]....
.L_14:
        /*004c*/ 	.word	0x00000070


	//   ....[1]....
        /*0050*/ 	.word	0x00000a60


	//----- nvinfo : EIATTR_CBANK_PARAM_SIZE
	.align		4
.L_15:
        /*0054*/ 	.byte	0x03, 0x19
        /*0056*/ 	.short	0x0014


	//----- nvinfo : EIATTR_PARAM_CBANK
	.align		4
        /*0058*/ 	.byte	0x04, 0x0a
        /*005a*/ 	.short	(.L_17 - .L_16)
	.align		4
.L_16:
        /*005c*/ 	.word	index@(.nv.constant0._Z13selectionSortPiS_i)
        /*0060*/ 	.short	0x0380
        /*0062*/ 	.short	0x0014


	//----- nvinfo : EIATTR_SW_WAR
	.align		4
.L_17:
        /*0064*/ 	.byte	0x04, 0x36
        /*0066*/ 	.short	(.L_19 - .L_18)
.L_18:
        /*0068*/ 	.word	0x00000008
.L_19:


//--------------------- .nv.callgraph             --------------------------
	.section	.nv.callgraph,"",@"SHT_CUDA_CALLGRAPH"
	.align	4
	.sectionentsize	8
	.align		4
        /*0000*/ 	.word	0x00000000
	.align		4
        /*0004*/ 	.word	0xffffffff
	.align		4
        /*0008*/ 	.word	0x00000000
	.align		4
        /*000c*/ 	.word	0xfffffffe
	.align		4
        /*0010*/ 	.word	0x00000000
	.align		4
        /*0014*/ 	.word	0xfffffffd
	.align		4
        /*0018*/ 	.word	0x00000000
	.align		4
        /*001c*/ 	.word	0xfffffffc


//--------------------- .text._Z13selectionSortPiS_i --------------------------
	.section	.text._Z13selectionSortPiS_i,"ax",@progbits
	.align	128
        .global         _Z13selectionSortPiS_i
        .type           _Z13selectionSortPiS_i,@function
        .size           _Z13selectionSortPiS_i,(.L_x_7 - _Z13selectionSortPiS_i)
        .other          _Z13selectionSortPiS_i,@"STO_CUDA_ENTRY STV_DEFAULT"
_Z13selectionSortPiS_i:
.text._Z13selectionSortPiS_i:
[----:B------:R-:W-:Y:S01]  /*0000*/  LDC R1, c[0x0][0x37c] ;  /* 0x0000df00ff017b82 */ /* 0x000fe20000000800 */
[----:B------:R-:W0:Y:S07]  /*0010*/  S2R R0, SR_TID.X ;  /* 0x0000000000007919 */ /* 0x000e2e0000002100 */
[----:B------:R-:W0:Y:S08]  /*0020*/  S2UR UR4, SR_CTAID.X ;  /* 0x00000000000479c3 */ /* 0x000e300000002500 */
[----:B------:R-:W0:Y:S08]  /*0030*/  LDC R7, c[0x0][0x360] ;  /* 0x0000d800ff077b82 */ /* 0x000e300000000800 */
[----:B------:R-:W1:Y:S01]  /*0040*/  LDC R6, c[0x0][0x390] ;  /* 0x0000e400ff067b82 */ /* 0x000e620000000800 */
[----:B0-----:R-:W-:-:S05]  /*0050*/  IMAD R7, R7, UR4, R0 ;  /* 0x0000000407077c24 */ /* 0x001fca000f8e0200 */
[----:B-1----:R-:W-:-:S13]  /*0060*/  ISETP.GE.AND P0, PT, R7, R6, PT ;  /* 0x000000060700720c */ /* 0x002fda0003f06270 */
[----:B------:R-:W-:Y:S05]  /*0070*/  @P0 EXIT ;  /* 0x000000000000094d */ /* 0x000fea0003800000 */
[----:B------:R-:W-:Y:S01]  /*0080*/  ISETP.GT.AND P0, PT, R6, RZ, PT ;  /* 0x000000ff0600720c */ /* 0x000fe20003f04270 */
[----:B------:R-:W0:-:S12]  /*0090*/  LDCU.64 UR6, c[0x0][0x358] ;  /* 0x00006b00ff0677ac */ /* 0x000e180008000a00 */
[----:B------:R-:W-:Y:S05]  /*00a0*/  @P0 BRA `(.L_x_0) ;  /* 0x0000000000140947 */ /* 0x000fea0003800000 */
[----:B------:R-:W1:Y:S02]  /*00b0*/  LDC.64 R2, c[0x0][0x380] ;  /* 0x0000e000ff027b82 */ /* 0x000e640000000a00 */
[----:B-1----:R-:W-:-:S05]  /*00c0*/  IMAD.WIDE R2, R7, 0x4, R2 ;  /* 0x0000000407027825 */ /* 0x002fca00078e0202 */
[----:B0-----:R0:W5:Y:S01]  /*00d0*/  LDG.E R0, desc[UR6][R2.64] ;  /* 0x0000000602007981 */ /* 0x001162000c1e1900 */
[----:B------:R-:W-:Y:S01]  /*00e0*/  CS2R R10, SRZ ;  /* 0x00000000000a7805 */ /* 0x000fe2000001ff00 */
[----:B------:R-:W-:Y:S06]  /*00f0*/  BRA `(.L_x_1) ;  /* 0x0000000800487947 */ /* 0x000fec0003800000 */
.L_x_0:
[----:B------:R-:W1:Y:S01]  /*0100*/  LDC.64 R2, c[0x0][0x380] ;  /* 0x0000e000ff027b82 */ /* 0x000e620000000a00 */
[C---:B------:R-:W-:Y:S02]  /*0110*/  ISETP.GE.U32.AND P0, PT, R6.reuse, 0x8, PT ;  /* 0x000000080600780c */ /* 0x040fe40003f06070 */
[----:B------:R-:W-:Y:S01]  /*0120*/  LOP3.LUT R9, R6, 0x7, RZ, 0xc0, !PT ;  /* 0x0000000706097812 */ /* 0x000fe200078ec0ff */
[----:B------:R-:W-:Y:S02]  /*0130*/  IMAD.MOV.U32 R8, RZ, RZ, RZ ;  /* 0x000000ffff087224 */ /* 0x000fe400078e00ff */
[----:B------:R-:W-:Y:S01]  /*0140*/  IMAD.MOV.U32 R10, RZ, RZ, RZ ;  /* 0x000000ffff0a7224 */ /* 0x000fe200078e00ff */
[----:B------:R-:W-:Y:S01]  /*0150*/  ISETP.NE.AND P2, PT, R9, RZ, PT ;  /* 0x000000ff0900720c */ /* 0x000fe20003f45270 */
[----:B-1----:R-:W-:-:S05]  /*0160*/  IMAD.WIDE R4, R7, 0x4, R2 ;  /* 0x0000000407047825 */ /* 0x002fca00078e0202 */
[----:B0-----:R0:W5:Y:S01]  /*0170*/  LDG.E R0, desc[UR6][R4.64] ;  /* 0x0000000604007981 */ /* 0x001162000c1e1900 */
[----:B------:R-:W-:Y:S06]  /*0180*/  @!P0 BRA `(.L_x_2) ;  /* 0x0000000400108947 */ /* 0x000fec0003800000 */
[----:B------:R-:W1:Y:S01]  /*0190*/  LDCU.64 UR4, c[0x0][0x380] ;  /* 0x00007000ff0477ac */ /* 0x000e620008000a00 */
[----:B------:R-:W-:Y:S01]  /*01a0*/  LOP3.LUT R8, R6, 0x7ffffff8, RZ, 0xc0, !PT ;  /* 0x7ffffff806087812 */ /* 0x000fe200078ec0ff */
[----:B------:R-:W-:Y:S01]  /*01b0*/  IMAD.MOV.U32 R10, RZ, RZ, RZ ;  /* 0x000000ffff0a7224 */ /* 0x000fe200078e00ff */
[----:B-1----:R-:W-:-:S04]  /*01c0*/  UIADD3 UR4, UP0, UPT, UR4, 0x10, URZ ;  /* 0x0000001004047890 */ /* 0x002fc8000ff1e0ff */
[----:B------:R-:W-:Y:S02]  /*01d0*/  UIADD3.X UR5, UPT, UPT, URZ, UR5, URZ, UP0, !UPT ;  /* 0x00000005ff057290 */ /* 0x000fe400087fe4ff */
[----:B0-----:R-:W-:Y:S01]  /*01e0*/  IMAD.U32 R4, RZ, RZ, UR4 ;  /* 0x00000004ff047e24 */ /* 0x001fe2000f8e00ff */
[----:B------:R-:W-:-:S03]  /*01f0*/  UMOV UR4, URZ ;  /* 0x000000ff00047c82 */ /* 0x000fc60008000000 */
[----:B------:R-:W-:-:S07]  /*0200*/  IMAD.U32 R5, RZ, RZ, UR5 ;  /* 0x00000005ff057e24 */ /* 0x000fce000f8e00ff */
.L_x_3:
[----:B------:R-:W2:Y:S04]  /*0210*/  LDG.E R11, desc[UR6][R4.64+-0x10] ;  /* 0xfffff006040b7981 */ /* 0x000ea8000c1e1900 */
[----:B------:R-:W3:Y:S04]  /*0220*/  LDG.E R13, desc[UR6][R4.64+-0xc] ;  /* 0xfffff406040d7981 */ /* 0x000ee8000c1e1900 */
[----:B------:R-:W4:Y:S04]  /*0230*/  LDG.E R15, desc[UR6][R4.64+-0x8] ;  /* 0xfffff806040f7981 */ /* 0x000f28000c1e1900 */
[----:B------:R-:W4:Y:S04]  /*0240*/  LDG.E R17, desc[UR6][R4.64+-0x4] ;  /* 0xfffffc0604117981 */ /* 0x000f28000c1e1900 */
[----:B------:R-:W4:Y:S04]  /*0250*/  LDG.E R19, desc[UR6][R4.64] ;  /* 0x0000000604137981 */ /* 0x000f28000c1e1900 */
[----:B------:R-:W4:Y:S04]  /*0260*/  LDG.E R21, desc[UR6][R4.64+0x4] ;  /* 0x0000040604157981 */ /* 0x000f28000c1e1900 */
[----:B------:R-:W4:Y:S04]  /*0270*/  LDG.E R23, desc[UR6][R4.64+0x8] ;  /* 0x0000080604177981 */ /* 0x000f28000c1e1900 */
[----:B------:R-:W4:Y:S01]  /*0280*/  LDG.E R25, desc[UR6][R4.64+0xc] ;  /* 0x00000c0604197981 */ /* 0x000f22000c1e1900 */
[----:B------:R-:W-:Y:S01]  /*0290*/  UIADD3 UR5, UPT, UPT, UR4, 0x1, URZ ;  /* 0x0000000104057890 */ /* 0x000fe2000fffe0ff */
[----:B--2--5:R-:W-:-:S04]  /*02a0*/  ISETP.NE.AND P1, PT, R11, R0, PT ;  /* 0x000000000b00720c */ /* 0x024fc80003f25270 */
[----:B------:R-:W-:Y:S02]  /*02b0*/  ISETP.GT.AND P1, PT, R7, UR4, !P1 ;  /* 0x0000000407007c0c */ /* 0x000fe4000cf24270 */
[-C--:B---3--:R-:W-:Y:S02]  /*02c0*/  ISETP.NE.AND P0, PT, R13, R0.reuse, PT ;  /* 0x000000000d00720c */ /* 0x088fe40003f05270 */
[-C--:B------:R-:W-:Y:S01]  /*02d0*/  ISETP.LT.OR P1, PT, R11, R0.reuse, P1 ;  /* 0x000000000b00720c */ /* 0x080fe20000f21670 */
[----:B------:R-:W-:Y:S01]  /*02e0*/  VIADD R11, R10, 0x1 ;  /* 0x000000010a0b7836 */ /* 0x000fe20000000000 */
[----:B------:R-:W-:Y:S01]  /*02f0*/  ISETP.GT.AND P0, PT, R7, UR5, !P0 ;  /* 0x0000000507007c0c */ /* 0x000fe2000c704270 */
[----:B------:R-:W-:Y:S01]  /*0300*/  UIADD3 UR5, UPT, UPT, UR4, 0x2, URZ ;  /* 0x0000000204057890 */ /* 0x000fe2000fffe0ff */
[-C--:B----4-:R-:W-:Y:S02]  /*0310*/  ISETP.NE.AND P3, PT, R15, R0.reuse, PT ;  /* 0x000000000f00720c */ /* 0x090fe40003f65270 */
[----:B------:R-:W-:-:S07]  /*0320*/  ISETP.LT.OR P0, PT, R13, R0, P0 ;  /* 0x000000000d00720c */ /* 0x000fce0000701670 */
[----:B------:R-:W-:Y:S01]  /*0330*/  @!P1 IMAD.MOV R11, RZ, RZ, R10 ;  /* 0x000000ffff0b9224 */ /* 0x000fe200078e020a */
[----:B------:R-:W-:Y:S01]  /*0340*/  ISETP.GT.AND P1, PT, R7, UR5, !P3 ;  /* 0x0000000507007c0c */ /* 0x000fe2000df24270 */
[----:B------:R-:W-:Y:S01]  /*0350*/  UIADD3 UR5, UPT, UPT, UR4, 0x3, URZ ;  /* 0x0000000304057890 */ /* 0x000fe2000fffe0ff */
[-C--:B------:R-:W-:Y:S01]  /*0360*/  ISETP.NE.AND P3, PT, R17, R0.reuse, PT ;  /* 0x000000001100720c */ /* 0x080fe20003f65270 */
[----:B------:R-:W-:Y:S01]  /*0370*/  VIADD R10, R11, 0x1 ;  /* 0x000000010b0a7836 */ /* 0x000fe20000000000 */
[----:B------:R-:W-:Y:S01]  /*0380*/  ISETP.LT.OR P1, PT, R15, R0, P1 ;  /* 0x000000000f00720c */ /* 0x000fe20000f21670 */
[----:B------:R-:W-:Y:S02]  /*0390*/  @!P0 IMAD.MOV R10, RZ, RZ, R11 ;  /* 0x000000ffff0a8224 */ /* 0x000fe400078e020b */
[----:B------:R-:W-:Y:S01]  /*03a0*/  ISETP.GT.AND P3, PT, R7, UR5, !P3 ;  /* 0x0000000507007c0c */ /* 0x000fe2000df64270 */
[----:B------:R-:W-:Y:S01]  /*03b0*/  UIADD3 UR5, UPT, UPT, UR4, 0x4, URZ ;  /* 0x0000000404057890 */ /* 0x000fe2000fffe0ff */
[----:B------:R-:W-:-:S02]  /*03c0*/  VIADD R11, R10, 0x1 ;  /* 0x000000010a0b7836 */ /* 0x000fc40000000000 */
[-C--:B------:R-:W-:Y:S02]  /*03d0*/  ISETP.LT.OR P0, PT, R17, R0.reuse, P3 ;  /* 0x000000001100720c */ /* 0x080fe40001f01670 */
[----:B------:R-:W-:-:S04]  /*03e0*/  ISETP.NE.AND P3, PT, R19, R0, PT ;  /* 0x000000001300720c */ /* 0x000fc80003f65270 */
[----:B------:R-:W-:Y:S01]  /*03f0*/  @!P1 IMAD.MOV R11, RZ, RZ, R10 ;  /* 0x000000ffff0b9224 */ /* 0x000fe200078e020a */
[----:B------:R-:W-:Y:S01]  /*0400*/  ISETP.GT.AND P1, PT, R7, UR5, !P3 ;  /* 0x0000000507007c0c */ /* 0x000fe2000df24270 */
[----:B------:R-:W-:Y:S01]  /*0410*/  UIADD3 UR5, UPT, UPT, UR4, 0x5, URZ ;  /* 0x0000000504057890 */ /* 0x000fe2000fffe0ff */
[-C--:B------:R-:W-:Y:S01]  /*0420*/  ISETP.NE.AND P3, PT, R21, R0.reuse, PT ;  /* 0x000000001500720c */ /* 0x080fe20003f65270 */
[----:B------:R-:W-:Y:S01]  /*0430*/  VIADD R10, R11, 0x1 ;  /* 0x000000010b0a7836 */ /* 0x000fe20000000000 */
[-C--:B------:R-:W-:Y:S02]  /*0440*/  ISETP.LT.OR P1, PT, R19, R0.reuse, P1 ;  /* 0x000000001300720c */ /* 0x080fe40000f21670 */
[----:B------:R-:W-:Y:S01]  /*0450*/  @!P0 IMAD.MOV R10, RZ, RZ, R11 ;  /* 0x000000ffff0a8224 */ /* 0x000fe200078e020b */
[----:B------:R-:W-:Y:S01]  /*0460*/  ISETP.GT.AND P3, PT, R7, UR5, !P3 ;  /* 0x0000000507007c0c */ /* 0x000fe2000df64270 */
[----:B------:R-:W-:Y:S02]  /*0470*/  UIADD3 UR5, UPT, UPT, UR4, 0x6, URZ ;  /* 0x0000000604057890 */ /* 0x000fe4000fffe0ff */
[----:B------:R-:W-:Y:S01]  /*0480*/  VIADD R11, R10, 0x1 ;  /* 0x000000010a0b7836 */ /* 0x000fe20000000000 */
[----:B------:R-:W-:-:S02]  /*0490*/  ISETP.LT.OR P0, PT, R21, R0, P3 ;  /* 0x000000001500720c */ /* 0x000fc40001f01670 */
[----:B------:R-:W-:-:S04]  /*04a0*/  ISETP.NE.AND P3, PT, R23, R0, PT ;  /* 0x000000001700720c */ /* 0x000fc80003f65270 */
[----:B------:R-:W-:Y:S01]  /*04b0*/  @!P1 IMAD.MOV R11, RZ, RZ, R10 ;  /* 0x000000ffff0b9224 */ /* 0x000fe200078e020a */
[----:B------:R-:W-:Y:S01]  /*04c0*/  ISETP.GT.AND P1, PT, R7, UR5, !P3 ;  /* 0x0000000507007c0c */ /* 0x000fe2000df24270 */
[----:B------:R-:W-:Y:S01]  /*04d0*/  UIADD3 UR5, UPT, UPT, UR4, 0x7, URZ ;  /* 0x0000000704057890 */ /* 0x000fe2000fffe0ff */
[-C--:B------:R-:W-:Y:S01]  /*04e0*/  ISETP.NE.AND P3, PT, R25, R0.reuse, PT ;  /* 0x000000001900720c */ /* 0x080fe20003f65270 */
[----:B------:R-:W-:Y:S01]  /*04f0*/  UIADD3 UR4, UPT, UPT, UR4, 0x8, URZ ;  /* 0x0000000804047890 */ /* 0x000fe2000fffe0ff */
[----:B------:R-:W-:Y:S01]  /*0500*/  ISETP.LT.OR P1, PT, R23, R0, P1 ;  /* 0x000000001700720c */ /* 0x000fe20000f21670 */
[----:B------:R-:W-:Y:S02]  /*0510*/  VIADD R10, R11, 0x1 ;  /* 0x000000010b0a7836 */ /* 0x000fe40000000000 */
[----:B------:R-:W-:Y:S01]  /*0520*/  ISETP.GT.AND P3, PT, R7, UR5, !P3 ;  /* 0x0000000507007c0c */ /* 0x000fe2000df64270 */
[----:B------:R-:W-:Y:S01]  /*0530*/  @!P0 IMAD.MOV R10, RZ, RZ, R11 ;  /* 0x000000ffff0a8224 */ /* 0x000fe200078e020b */
[----:B------:R-:W-:-:S02]  /*0540*/  ISETP.NE.AND P0, PT, R8, UR4, PT ;  /* 0x0000000408007c0c */ /* 0x000fc4000bf05270 */
[----:B------:R-:W-:Y:S01]  /*0550*/  ISETP.LT.OR P3, PT, R25, R0, P3 ;  /* 0x000000001900720c */ /* 0x000fe20001f61670 */
[----:B------:R-:W-:-:S05]  /*0560*/  VIADD R11, R10, 0x1 ;  /* 0x000000010a0b7836 */ /* 0x000fca0000000000 */
[----:B------:R-:W-:Y:S01]  /*0570*/  @!P1 IMAD.MOV R11, RZ, RZ, R10 ;  /* 0x000000ffff0b9224 */ /* 0x000fe200078e020a */
[----:B------:R-:W-:-:S03]  /*0580*/  IADD3 R4, P1, PT, R4, 0x20, RZ ;  /* 0x0000002004047810 */ /* 0x000fc60007f3e0ff */
[----:B------:R-:W-:Y:S02]  /*0590*/  VIADD R10, R11, 0x1 ;  /* 0x000000010b0a7836 */ /* 0x000fe40000000000 */
[----:B------:R-:W-:Y:S02]  /*05a0*/  IMAD.X R5, RZ, RZ, R5, P1 ;  /* 0x000000ffff057224 */ /* 0x000fe400008e0605 */
[----:B------:R-:W-:Y:S01]  /*05b0*/  @!P3 IMAD.MOV R10, RZ, RZ, R11 ;  /* 0x000000ffff0ab224 */ /* 0x000fe200078e020b */
[----:B------:R-:W-:Y:S06]  /*05c0*/  @P0 BRA `(.L_x_3) ;  /* 0xfffffffc00100947 */ /* 0x000fec000383ffff */
.L_x_2:
[----:B------:R-:W-:Y:S05]  /*05d0*/  @!P2 BRA `(.L_x_4) ;  /* 0x00000004000ca947 */ /* 0x000fea0003800000 */
[----:B------:R-:W-:Y:S02]  /*05e0*/  ISETP.GE.U32.AND P0, PT, R9, 0x4, PT ;  /* 0x000000040900780c */ /* 0x000fe40003f06070 */
[----:B------:R-:W-:-:S04]  /*05f0*/  LOP3.LUT R14, R6, 0x3, RZ, 0xc0, !PT ;  /* 0x00000003060e7812 */ /* 0x000fc800078ec0ff */
[----:B------:R-:W-:-:S07]  /*0600*/  ISETP.NE.AND P2, PT, R14, RZ, PT ;  /* 0x000000ff0e00720c */ /* 0x000fce0003f45270 */
[----:B------:R-:W-:Y:S06]  /*0610*/  @!P0 BRA `(.L_x_5) ;  /* 0x0000000000748947 */ /* 0x000fec0003800000 */
[----:B0-----:R-:W-:-:S05]  /*0620*/  IMAD.WIDE.U32 R4, R8, 0x4, R2 ;  /* 0x0000000408047825 */ /* 0x001fca00078e0002 */
[----:B------:R-:W2:Y:S04]  /*0630*/  LDG.E R9, desc[UR6][R4.64] ;  /* 0x0000000604097981 */ /* 0x000ea8000c1e1900 */
[----:B------:R-:W3:Y:S04]  /*0640*/  LDG.E R11, desc[UR6][R4.64+0x4] ;  /* 0x00000406040b7981 */ /* 0x000ee8000c1e1900 */
[----:B------:R-:W4:Y:S04]  /*0650*/  LDG.E R13, desc[UR6][R4.64+0x8] ;  /* 0x00000806040d7981 */ /* 0x000f28000c1e1900 */
[----:B------:R0:W4:Y:S01]  /*0660*/  LDG.E R15, desc[UR6][R4.64+0xc] ;  /* 0x00000c06040f7981 */ /* 0x000122000c1e1900 */
[----:B------:R-:W-:-:S02]  /*0670*/  VIADD R12, R8, 0x1 ;  /* 0x00000001080c7836 */ /* 0x000fc40000000000 */
[----:B0-----:R-:W-:Y:S01]  /*0680*/  VIADD R4, R8, 0x3 ;  /* 0x0000000308047836 */ /* 0x001fe20000000000 */
[----:B--2--5:R-:W-:-:S04]  /*0690*/  ISETP.NE.AND P1, PT, R9, R0, PT ;  /* 0x000000000900720c */ /* 0x024fc80003f25270 */
[-C--:B------:R-:W-:Y:S02]  /*06a0*/  ISETP.LT.AND P1, PT, R8, R7.reuse, !P1 ;  /* 0x000000070800720c */ /* 0x080fe40004f21270 */
[-C--:B---3--:R-:W-:Y:S02]  /*06b0*/  ISETP.NE.AND P0, PT, R11, R0.reuse, PT ;  /* 0x000000000b00720c */ /* 0x088fe40003f05270 */
[-C--:B------:R-:W-:Y:S01]  /*06c0*/  ISETP.LT.OR P1, PT, R9, R0.reuse, P1 ;  /* 0x000000000900720c */ /* 0x080fe20000f21670 */
[----:B------:R-:W-:Y:S01]  /*06d0*/  VIADD R9, R10, 0x1 ;  /* 0x000000010a097836 */ /* 0x000fe20000000000 */
[----:B------:R-:W-:Y:S01]  /*06e0*/  ISETP.LT.AND P0, PT, R12, R7, !P0 ;  /* 0x000000070c00720c */ /* 0x000fe20004701270 */
[C---:B------:R-:W-:Y:S01]  /*06f0*/  VIADD R12, R8.reuse, 0x2 ;  /* 0x00000002080c7836 */ /* 0x040fe20000000000 */
[-C--:B----4-:R-:W-:Y:S01]  /*0700*/  ISETP.NE.AND P3, PT, R13, R0.reuse, PT ;  /* 0x000000000d00720c */ /* 0x090fe20003f65270 */
[----:B------:R-:W-:Y:S01]  /*0710*/  VIADD R8, R8, 0x4 ;  /* 0x0000000408087836 */ /* 0x000fe20000000000 */
[----:B------:R-:W-:-:S02]  /*0720*/  ISETP.LT.OR P0, PT, R11, R0, P0 ;  /* 0x000000000b00720c */ /* 0x000fc40000701670 */
[----:B------:R-:W-:-:S05]  /*0730*/  ISETP.LT.AND P3, PT, R12, R7, !P3 ;  /* 0x000000070c00720c */ /* 0x000fca0005f61270 */
[----:B------:R-:W-:Y:S01]  /*0740*/  @!P1 IMAD.MOV R9, RZ, RZ, R10 ;  /* 0x000000ffff099224 */ /* 0x000fe200078e020a */
[-C--:B------:R-:W-:Y:S02]  /*0750*/  ISETP.LT.OR P1, PT, R13, R0.reuse, P3 ;  /* 0x000000000d00720c */ /* 0x080fe40001f21670 */
[----:B------:R-:W-:Y:S01]  /*0760*/  ISETP.NE.AND P3, PT, R15, R0, PT ;  /* 0x000000000f00720c */ /* 0x000fe20003f65270 */
[----:B------:R-:W-:Y:S02]  /*0770*/  VIADD R5, R9, 0x1 ;  /* 0x0000000109057836 */ /* 0x000fe40000000000 */
[----:B------:R-:W-:Y:S01]  /*0780*/  @!P0 IMAD.MOV R5, RZ, RZ, R9 ;  /* 0x000000ffff058224 */ /* 0x000fe200078e0209 */
[----:B------:R-:W-:-:S03]  /*0790*/  ISETP.LT.AND P3, PT, R4, R7, !P3 ;  /* 0x000000070400720c */ /* 0x000fc60005f61270 */
[----:B------:R-:W-:Y:S01]  /*07a0*/  VIADD R4, R5, 0x1 ;  /* 0x0000000105047836 */ /* 0x000fe20000000000 */
[----:B------:R-:W-:-:S03]  /*07b0*/  ISETP.LT.OR P3, PT, R15, R0, P3 ;  /* 0x000000000f00720c */ /* 0x000fc60001f61670 */
[----:B------:R-:W-:-:S04]  /*07c0*/  @!P1 IMAD.MOV R4, RZ, RZ, R5 ;  /* 0x000000ffff049224 */ /* 0x000fc800078e0205 */
[----:B------:R-:W-:-:S06]  /*07d0*/  VIADD R10, R4, 0x1 ;  /* 0x00000001040a7836 */ /* 0x000fcc0000000000 */
[----:B------:R-:W-:-:S07]  /*07e0*/  @!P3 IMAD.MOV R10, RZ, RZ, R4 ;  /* 0x000000ffff0ab224 */ /* 0x000fce00078e0204 */
.L_x_5:
[----:B------:R-:W-:Y:S05]  /*07f0*/  @!P2 BRA `(.L_x_4) ;  /* 0x000000000084a947 */ /* 0x000fea0003800000 */
[----:B------:R-:W-:-:S13]  /*0800*/  ISETP.NE.AND P3, PT, R14, 0x1, PT ;  /* 0x000000010e00780c */ /* 0x000fda0003f65270 */
[----:B0-----:R-:W-:-:S05]  /*0810*/  @P3 IMAD.WIDE.U32 R4, R8, 0x4, R2 ;  /* 0x0000000408043825 */ /* 0x001fca00078e0002 */
[----:B------:R-:W2:Y:S01]  /*0820*/  @P3 LDG.E R9, desc[UR6][R4.64] ;  /* 0x0000000604093981 */ /* 0x000ea2000c1e1900 */
[----:B------:R-:W-:-:S03]  /*0830*/  LOP3.LUT R6, R6, 0x1, RZ, 0xc0, !PT ;  /* 0x0000000106067812 */ /* 0x000fc600078ec0ff */
[----:B------:R-:W3:Y:S01]  /*0840*/  @P3 LDG.E R11, desc[UR6][R4.64+0x4] ;  /* 0x00000406040b3981 */ /* 0x000ee2000c1e1900 */
[----:B------:R-:W-:Y:S01]  /*0850*/  ISETP.NE.U32.AND P2, PT, R6, 0x1, PT ;  /* 0x000000010600780c */ /* 0x000fe20003f45070 */
[----:B------:R-:W-:Y:S01]  /*0860*/  @P3 VIADD R6, R8, 0x1 ;  /* 0x0000000108063836 */ /* 0x000fe20000000000 */
[----:B--2--5:R-:W-:-:S04]  /*0870*/  @P3 ISETP.NE.AND P0, PT, R9, R0, PT ;  /* 0x000000000900320c */ /* 0x024fc80003f05270 */
[C---:B------:R-:W-:Y:S01]  /*0880*/  @P3 ISETP.LT.AND P0, PT, R8.reuse, R7, !P0 ;  /* 0x000000070800320c */ /* 0x040fe20004701270 */
[----:B------:R-:W-:-:S06]  /*0890*/  @P3 VIADD R8, R8, 0x2 ;  /* 0x0000000208083836 */ /* 0x000fcc0000000000 */
[----:B------:R-:W-:-:S06]  /*08a0*/  @!P2 IMAD.WIDE.U32 R2, R8, 0x4, R2 ;  /* 0x000000040802a825 */ /* 0x000fcc00078e0002 */
[----:B------:R0:W2:Y:S01]  /*08b0*/  @!P2 LDG.E R3, desc[UR6][R2.64] ;  /* 0x000000060203a981 */ /* 0x0000a2000c1e1900 */
[-C--:B------:R-:W-:Y:S02]  /*08c0*/  @P3 ISETP.LT.OR P0, PT, R9, R0.reuse, P0 ;  /* 0x000000000900320c */ /* 0x080fe40000701670 */
[----:B---3--:R-:W-:Y:S02]  /*08d0*/  @P3 ISETP.NE.AND P4, PT, R11, R0, PT ;  /* 0x000000000b00320c */ /* 0x008fe40003f85270 */
[----:B------:R-:W-:Y:S02]  /*08e0*/  PLOP3.LUT P1, PT, PT, PT, PT, 0x80, 0x8 ;  /* 0x000000000008781c */ /* 0x000fe40003f2f070 */
[----:B------:R-:W-:Y:S02]  /*08f0*/  @P3 PLOP3.LUT P1, PT, P0, PT, PT, 0x80, 0x8 ;  /* 0x000000000008381c */ /* 0x000fe4000072f070 */
[----:B------:R-:W-:-:S04]  /*0900*/  @P3 ISETP.LT.AND P4, PT, R6, R7, !P4 ;  /* 0x000000070600320c */ /* 0x000fc80006781270 */
[----:B------:R-:W-:Y:S02]  /*0910*/  @P3 ISETP.LT.OR P4, PT, R11, R0, P4 ;  /* 0x000000000b00320c */ /* 0x000fe40002781670 */
[----:B------:R-:W-:Y:S02]  /*0920*/  PLOP3.LUT P0, PT, PT, PT, PT, 0x80, 0x8 ;  /* 0x000000000008781c */ /* 0x000fe40003f0f070 */
[----:B------:R-:W-:Y:S01]  /*0930*/  @P3 PLOP3.LUT P0, PT, P4, PT, PT, 0x80, 0x8 ;  /* 0x000000000008381c */ /* 0x000fe2000270f070 */
[----:B------:R-:W-:Y:S02]  /*0940*/  @P3 VIADD R4, R10, 0x1 ;  /* 0x000000010a043836 */ /* 0x000fe40000000000 */
[----:B------:R-:W-:-:S04]  /*0950*/  @!P1 IMAD.MOV R4, RZ, RZ, R10 ;  /* 0x000000ffff049224 */ /* 0x000fc800078e020a */
[----:B0-----:R-:W-:-:S06]  /*0960*/  @P3 VIADD R2, R4, 0x1 ;  /* 0x0000000104023836 */ /* 0x001fcc0000000000 */
[----:B------:R-:W-:-:S04]  /*0970*/  @!P0 IMAD.MOV R2, RZ, RZ, R4 ;  /* 0x000000ffff028224 */ /* 0x000fc800078e0204 */
[----:B------:R-:W-:-:S04]  /*0980*/  @P3 IMAD.MOV.U32 R10, RZ, RZ, R2 ;  /* 0x000000ffff0a3224 */ /* 0x000fc800078e0002 */
[----:B------:R-:W-:Y:S01]  /*0990*/  @!P2 VIADD R2, R10, 0x1 ;  /* 0x000000010a02a836 */ /* 0x000fe20000000000 */
[----:B--2---:R-:W-:-:S04]  /*09a0*/  @!P2 ISETP.NE.AND P4, PT, R3, R0, PT ;  /* 0x000000000300a20c */ /* 0x004fc80003f85270 */
[----:B------:R-:W-:-:S04]  /*09b0*/  @!P2 ISETP.LT.AND P1, PT, R8, R7, !P4 ;  /* 0x000000070800a20c */ /* 0x000fc80006721270 */
[----:B------:R-:W-:Y:S02]  /*09c0*/  @!P2 ISETP.LT.OR P4, PT, R3, R0, P1 ;  /* 0x000000000300a20c */ /* 0x000fe40000f81670 */
[----:B------:R-:W-:Y:S02]  /*09d0*/  PLOP3.LUT P1, PT, PT, PT, PT, 0x80, 0x8 ;  /* 0x000000000008781c */ /* 0x000fe40003f2f070 */
[----:B------:R-:W-:-:S13]  /*09e0*/  @!P2 PLOP3.LUT P1, PT, P4, PT, PT, 0x80, 0x8 ;  /* 0x000000000008a81c */ /* 0x000fda000272f070 */
[----:B------:R-:W-:-:S04]  /*09f0*/  @!P1 IMAD.MOV R2, RZ, RZ, R10 ;  /* 0x000000ffff029224 */ /* 0x000fc800078e020a */
[----:B------:R-:W-:-:S07]  /*0a00*/  @!P2 IMAD.MOV.U32 R10, RZ, RZ, R2 ;  /* 0x000000ffff0aa224 */ /* 0x000fce00078e0002 */
.L_x_4:
[----:B------:R-:W-:-:S07]  /*0a10*/  IMAD.MOV.U32 R11, RZ, RZ, RZ ;  /* 0x000000ffff0b7224 */ /* 0x000fce00078e00ff */
.L_x_1:
[----:B------:R-:W0:Y:S02]  /*0a20*/  LDCU.64 UR4, c[0x0][0x388] ;  /* 0x00007100ff0477ac */ /* 0x000e240008000a00 */
[----:B0-----:R-:W-:-:S04]  /*0a30*/  LEA R2, P0, R10, UR4, 0x2 ;  /* 0x000000040a027c11 */ /* 0x001fc8000f8010ff */
[----:B------:R-:W-:-:S05]  /*0a40*/  LEA.HI.X R3, R10, UR5, R11, 0x2, P0 ;  /* 0x000000050a037c11 */ /* 0x000fca00080f140b */
[----:B-----5:R-:W-:Y:S01]  /*0a50*/  STG.E desc[UR6][R2.64], R0 ;  /* 0x0000000002007986 */ /* 0x020fe2000c101906 */
[----:B------:R-:W-:Y:S05]  /*0a60*/  EXIT ;  /* 0x000000000000794d */ /* 0x000fea0003800000 */
.L_x_6:
[----:B------:R-:W-:-:S00]  /*0a70*/  BRA `(.L_x_6) ;  /* 0xfffffffc00fc7947 */ /* 0x000fc0000383ffff */
[----:B------:R-:W-:-:S00]  /*0a80*/  NOP ;  /* 0x0000000000007918 */ /* 0x000fc00000000000 */
[----:B------:R-:W-:-:S00]  /*0a90*/  NOP ;  /* 0x0000000000007918 */ /* 0x000fc00000000000 */
[----:B------:R-:W-:-:S00]  /*0aa0*/  NOP ;  /* 0x0000000000007918 */ /* 0x000fc00000000000 */
[----:B------:R-:W-:-:S00]  /*0ab0*/  NOP ;  /* 0x0000000000007918 */ /* 0x000fc00000000000 */
[----:B------:R-:W-:-:S00]  /*0ac0*/  NOP ;  /* 0x0000000000007918 */ /* 0x000fc00000000000 */
[----:B------:R-:W-:-:S00]  /*0ad0*/  NOP ;  /* 0x0000000000007918 */ /* 0x000fc00000000000 */
[----:B------:R-:W-:-:S00]  /*0ae0*/  NOP ;  /* 0x0000000000007918 */ /* 0x000fc00000000000 */
[----:B------:R-:W-:-:S00]  /*0af0*/  NOP ;  /* 0x0000000000007918 */ /* 0x000fc00000000000 */
.L_x_7:


//--------------------- .nv.shared.reserved.0     --------------------------
	.section	.nv.shared.reserved.0,"aw",@nobits
	.weak		__nv_reservedSMEM_offset_0_alias
	.size		__nv_reservedSMEM_offset_0_alias, 0, 64
	.other		__nv_reservedSMEM_offset_0_alias,@"STO_CUDA_RESERVED_SHARED STV_DEFAULT"
__nv_reservedSMEM_offset_0_alias:
	.zero		0
	.zero		64


//--------------------- .nv.constant0._Z13selectionSortPiS_i --------------------------
	.section	.nv.constant0._Z13selectionSortPiS_i,"a",@progbits
	.sectionflags	@""
	.align	4
.nv.constant0._Z13selectionSortPiS_i:
	.zero		916


//--------------------- SYMBOLS --------------------------

	.type		.nv.reservedSmem.offset0,@object
	.size		.nv.reservedSmem.offset0,0x4
